//
// Generated by NVIDIA NVVM Compiler
//
// Compiler Build ID: CL-36424714
// Cuda compilation tools, release 13.0, V13.0.88
// Based on NVVM 20.0.0
//

.version 9.0
.target sm_100
.address_size 64

	// .globl	_Z10bucketSortPiS_i

.visible .entry _Z10bucketSortPiS_i(
	.param .u64 .ptr .align 1 _Z10bucketSortPiS_i_param_0,
	.param .u64 .ptr .align 1 _Z10bucketSortPiS_i_param_1,
	.param .u32 _Z10bucketSortPiS_i_param_2
)
{
	.reg .pred 	%p<4>;
	.reg .b32 	%r<16>;
	.reg .b64 	%rd<11>;

	ld.param.u64 	%rd3, [_Z10bucketSortPiS_i_param_0];
	ld.param.u64 	%rd4, [_Z10bucketSortPiS_i_param_1];
	ld.param.u32 	%r6, [_Z10bucketSortPiS_i_param_2];
	cvta.to.global.u64 	%rd1, %rd4;
	mov.u32 	%r7, %ctaid.x;
	mov.u32 	%r8, %ntid.x;
	mov.u32 	%r9, %tid.x;
	mad.lo.s32 	%r1, %r7, %r8, %r9;
	setp.ge.s32 	%p1, %r1, %r6;
	@%p1 bra 	$L__BB0_4;
	cvta.to.global.u64 	%rd5, %rd3;
	mul.wide.s32 	%rd6, %r1, 4;
	add.s64 	%rd2, %rd5, %rd6;
	ld.global.u32 	%r10, [%rd2];
	mul.wide.s32 	%rd7, %r10, 4;
	add.s64 	%rd8, %rd1, %rd7;
	atom.global.add.u32 	%r11, [%rd8], 1;
	bar.sync 	0;
	setp.lt.s32 	%p2, %r1, 0;
	@%p2 bra 	$L__BB0_4;
	mov.b32 	%r14, 0;
	mov.u32 	%r15, %r14;
$L__BB0_3:
	st.global.u32 	[%rd2], %r14;
	mul.wide.u32 	%rd9, %r14, 4;
	add.s64 	%rd10, %rd1, %rd9;
	ld.global.u32 	%r13, [%rd10];
	add.s32 	%r15, %r13, %r15;
	add.s32 	%r14, %r14, 1;
	setp.le.s32 	%p3, %r15, %r1;
	@%p3 bra 	$L__BB0_3;
$L__BB0_4:
	ret;

}


// ===== COMPILED SASS (sm_100) =====

	.target	sm_100

	.elftype	@"ET_EXEC"


//--------------------- .note.nv.tkinfo           --------------------------
	.section	.note.nv.tkinfo,"",@"SHT_NOTE"
	.sectionflags	@"SHF_NOTE_NV_TKINFO"
	.tkinfo
        /*0018*/ 	.word	0x00000002
        /*0030*/ 	.string	""
        /*0030*/ 	.string	"ptxas"
        /*0030*/ 	.string	"Cuda compilation tools, release 13.0, V13.0.88"
        /*0030*/ 	.string	"Build cuda_13.0.r13.0/compiler.36424714_0"
        /*0030*/ 	.string	"-arch sm_100 -m 64 "



//--------------------- .note.nv.cuinfo           --------------------------
	.section	.note.nv.cuinfo,"",@"SHT_NOTE"
	.sectionflags	@"SHF_NOTE_NV_CUINFO"
        /*0018*/ 	.short	0x0002
        /*001a*/ 	.short	0x0064
        /*001c*/ 	.short	0x0082
	.zero		2


//--------------------- .nv.info                  --------------------------
	.section	.nv.info,"",@"SHT_CUDA_INFO"
	.align	4


	//----- nvinfo : EIATTR_REGCOUNT
	.align		4
        /*0000*/ 	.byte	0x04, 0x2f
        /*0002*/ 	.short	(.L_1 - .L_0)
	.align		4
.L_0:
        /*0004*/ 	.word	index@(_Z10bucketSortPiS_i)
        /*0008*/ 	.word	0x0000000e


	//----- nvinfo : EIATTR_FRAME_SIZE
	.align		4
.L_1:
        /*000c*/ 	.byte	0x04, 0x11
        /*000e*/ 	.short	(.L_3 - .L_2)
	.align		4
.L_2:
        /*0010*/ 	.word	index@(_Z10bucketSortPiS_i)
        /*0014*/ 	.word	0x00000000


	//----- nvinfo : EIATTR_MIN_STACK_SIZE
	.align		4
.L_3:
        /*0018*/ 	.byte	0x04, 0x12
        /*001a*/ 	.short	(.L_5 - .L_4)
	.align		4
.L_4:
        /*001c*/ 	.word	index@(_Z10bucketSortPiS_i)
        /*0020*/ 	.word	0x00000000
.L_5:


//--------------------- .nv.compat                --------------------------
	.section	.nv.compat,"",@"SHT_CUDA_COMPAT_INFO"
	.align	4
        /*0000*/ 	.byte	0x02, 0x09, 0x00, 0x00, 0x02, 0x02, 0x01, 0x00, 0x02, 0x05, 0x05, 0x00, 0x03, 0x07, 0x01, 0x01
        /*0010*/ 	.byte	0x02, 0x03, 0x00, 0x00, 0x02, 0x06, 0x01, 0x00, 0x04, 0x0b, 0x08, 0x00, 0x09, 0x00, 0x00, 0x00
        /*0020*/ 	.byte	0x00, 0x00, 0x00, 0x00


//--------------------- .nv.info._Z10bucketSortPiS_i --------------------------
	.section	.nv.info._Z10bucketSortPiS_i,"",@"SHT_CUDA_INFO"
	.sectionflags	@""
	.align	4


	//----- nvinfo : EIATTR_CUDA_API_VERSION
	.align		4
        /*0000*/ 	.byte	0x04, 0x37
        /*0002*/ 	.short	(.L_7 - .L_6)
.L_6:
        /*0004*/ 	.word	0x00000082


	//----- nvinfo : EIATTR_KPARAM_INFO
	.align		4
.L_7:
        /*0008*/ 	.byte	0x04, 0x17
        /*000a*/ 	.short	(.L_9 - .L_8)
.L_8:
        /*000c*/ 	.word	0x00000000
        /*0010*/ 	.short	0x0002
        /*0012*/ 	.short	0x0010
        /*0014*/ 	.byte	0x00, 0xf0, 0x11, 0x00


	//----- nvinfo : EIATTR_KPARAM_INFO
	.align		4
.L_9:
        /*0018*/ 	.byte	0x04, 0x17
        /*001a*/ 	.short	(.L_11 - .L_10)
.L_10:
        /*001c*/ 	.word	0x00000000
        /*0020*/ 	.short	0x0001
        /*0022*/ 	.short	0x0008
        /*0024*/ 	.byte	0x00, 0xf5, 0x21, 0x00


	//----- nvinfo : EIATTR_KPARAM_INFO
	.align		4
.L_11:
        /*0028*/ 	.byte	0x04, 0x17
        /*002a*/ 	.short	(.L_13 - .L_12)
.L_12:
        /*002c*/ 	.word	0x00000000
        /*0030*/ 	.short	0x0000
        /*0032*/ 	.short	0x0000
        /*0034*/ 	.byte	0x00, 0xf5, 0x21, 0x00


	//----- nvinfo : EIATTR_SPARSE_MMA_MASK
	.align		4
.L_13:
        /*0038*/ 	.byte	0x03, 0x50
        /*003a*/ 	.short	0x0000


	//----- nvinfo : EIATTR_MAXREG_COUNT
	.align		4
        /*003c*/ 	.byte	0x03, 0x1b
        /*003e*/ 	.short	0x00ff


	//----- nvinfo : EIATTR_NUM_BARRIERS
	.align		4
        /*0040*/ 	.byte	0x02, 0x4c
        /*0042*/ 	.byte	0x01
	.zero		1


	//----- nvinfo : EIATTR_MERCURY_ISA_VERSION
	.align		4
        /*0044*/ 	.byte	0x03, 0x5f
        /*0046*/ 	.short	0x0101


	//----- nvinfo : EIATTR_VRC_CTA_INIT_COUNT
	.align		4
        /*0048*/ 	.byte	0x02, 0x4a
	.zero		1
	.zero		1


	//----- nvinfo : EIATTR_EXIT_INSTR_OFFSETS
	.align		4
        /*004c*/ 	.byte	0x04, 0x1c
        /*004e*/ 	.short	(.L_15 - .L_14)


	//   ....[0]....
.L_14:
        /*0050*/ 	.word	0x00000070


	//   ....[1]....
        /*0054*/ 	.word	0x00000120


	//   ....[2]....
        /*0058*/ 	.word	0x000001c0


	//----- nvinfo : EIATTR_CRS_STACK_SIZE
	.align		4
.L_15:
        /*005c*/ 	.byte	0x04, 0x1e
        /*005e*/ 	.short	(.L_17 - .L_16)
.L_16:
        /*0060*/ 	.word	0x00000000


	//----- nvinfo : EIATTR_CBANK_PARAM_SIZE
	.align		4
.L_17:
        /*0064*/ 	.byte	0x03, 0x19
        /*0066*/ 	.short	0x0014


	//----- nvinfo : EIATTR_PARAM_CBANK
	.align		4
        /*0068*/ 	.byte	0x04, 0x0a
        /*006a*/ 	.short	(.L_19 - .L_18)
	.align		4
.L_18:
        /*006c*/ 	.word	index@(.nv.constant0._Z10bucketSortPiS_i)
        /*0070*/ 	.short	0x0380
        /*0072*/ 	.short	0x0014


	//----- nvinfo : EIATTR_SW_WAR
	.align		4
.L_19:
        /*0074*/ 	.byte	0x04, 0x36
        /*0076*/ 	.short	(.L_21 - .L_20)
.L_20:
        /*0078*/ 	.word	0x00000008
.L_21:


//--------------------- .nv.callgraph             --------------------------
	.section	.nv.callgraph,"",@"SHT_CUDA_CALLGRAPH"
	.align	4
	.sectionentsize	8
	.align		4
        /*0000*/ 	.word	0x00000000
	.align		4
        /*0004*/ 	.word	0xffffffff
	.align		4
        /*0008*/ 	.word	0x00000000
	.align		4
        /*000c*/ 	.word	0xfffffffe
	.align		4
        /*0010*/ 	.word	0x00000000
	.align		4
        /*0014*/ 	.word	0xfffffffd
	.align		4
        /*0018*/ 	.word	0x00000000
	.align		4
        /*001c*/ 	.word	0xfffffffc


//--------------------- .text._Z10bucketSortPiS_i --------------------------
	.section	.text._Z10bucketSortPiS_i,"ax",@progbits
	.align	128
        .global         _Z10bucketSortPiS_i
        .type           _Z10bucketSortPiS_i,@function
        .size           _Z10bucketSortPiS_i,(.L_x_2 - _Z10bucketSortPiS_i)
        .other          _Z10bucketSortPiS_i,@"STO_CUDA_ENTRY STV_DEFAULT"
_Z10bucketSortPiS_i:
.text._Z10bucketSortPiS_i:
[----:B------:R-:W-:Y:S01]  /*0000*/  LDC R1, c[0x0][0x37c] ;  /* 0x0000df00ff017b82 */ /* 0x000fe20000000800 */
[----:B------:R-:W0:Y:S07]  /*0010*/  S2R R0, SR_TID.X ;  /* 0x0000000000007919 */ /* 0x000e2e0000002100 */
[----:B------:R-:W0:Y:S01]  /*0020*/  S2UR UR4, SR_CTAID.X ;  /* 0x00000000000479c3 */ /* 0x000e220000002500 */
[----:B------:R-:W1:Y:S07]  /*0030*/  LDCU UR5, c[0x0][0x390] ;  /* 0x00007200ff0577ac */ /* 0x000e6e0008000800 */
[----:B------:R-:W0:Y:S02]  /*0040*/  LDC R9, c[0x0][0x360] ;  /* 0x0000d800ff097b82 */ /* 0x000e240000000800 */
[----:B0-----:R-:W-:-:S05]  /*0050*/  IMAD R9, R9, UR4, R0 ;  /* 0x0000000409097c24 */ /* 0x001fca000f8e0200 */
[----:B-1----:R-:W-:-:S13]  /*0060*/  ISETP.GE.AND P0, PT, R9, UR5, PT ;  /* 0x0000000509007c0c */ /* 0x002fda000bf06270 */
[----:B------:R-:W-:Y:S05]  /*0070*/  @P0 EXIT ;  /* 0x000000000000094d */ /* 0x000fea0003800000 */
[----:B------:R-:W0:Y:S01]  /*0080*/  LDC.64 R2, c[0x0][0x380] ;  /* 0x0000e000ff027b82 */ /* 0x000e220000000a00 */
[----:B------:R-:W1:Y:S07]  /*0090*/  LDCU.64 UR4, c[0x0][0x358] ;  /* 0x00006b00ff0477ac */ /* 0x000e6e0008000a00 */
[----:B------:R-:W2:Y:S01]  /*00a0*/  LDC.64 R6, c[0x0][0x388] ;  /* 0x0000e200ff067b82 */ /* 0x000ea20000000a00 */
[----:B0-----:R-:W-:-:S05]  /*00b0*/  IMAD.WIDE R2, R9, 0x4, R2 ;  /* 0x0000000409027825 */ /* 0x001fca00078e0202 */
[----:B-1----:R-:W2:Y:S01]  /*00c0*/  LDG.E R5, desc[UR4][R2.64] ;  /* 0x0000000402057981 */ /* 0x002ea2000c1e1900 */
[----:B------:R-:W-:Y:S01]  /*00d0*/  HFMA2 R11, -RZ, RZ, 0, 5.9604644775390625e-08 ;  /* 0x00000001ff0b7431 */ /* 0x000fe200000001ff */
[----:B------:R-:W-:Y:S01]  /*00e0*/  ISETP.GE.AND P0, PT, R9, RZ, PT ;  /* 0x000000ff0900720c */ /* 0x000fe20003f06270 */
[----:B--2---:R-:W-:-:S05]  /*00f0*/  IMAD.WIDE R4, R5, 0x4, R6 ;  /* 0x0000000405047825 */ /* 0x004fca00078e0206 */
[----:B------:R0:W-:Y:S01]  /*0100*/  REDG.E.ADD.STRONG.GPU desc[UR4][R4.64], R11 ;  /* 0x0000000b0400798e */ /* 0x0001e2000c12e104 */
[----:B------:R-:W-:Y:S06]  /*0110*/  BAR.SYNC.DEFER_BLOCKING 0x0 ;  /* 0x0000000000007b1d */ /* 0x000fec0000010000 */
[----:B------:R-:W-:Y:S05]  /*0120*/  @!P0 EXIT ;  /* 0x000000000000894d */ /* 0x000fea0003800000 */
[----:B0-----:R-:W-:Y:S01]  /*0130*/  MOV R11, RZ ;  /* 0x000000ff000b7202 */ /* 0x001fe20000000f00 */
[----:B------:R-:W-:-:S07]  /*0140*/  IMAD.MOV.U32 R0, RZ, RZ, RZ ;  /* 0x000000ffff007224 */ /* 0x000fce00078e00ff */
.L_x_0:
[C---:B------:R-:W-:Y:S01]  /*0150*/  IMAD.WIDE.U32 R4, R11.reuse, 0x4, R6 ;  /* 0x000000040b047825 */ /* 0x040fe200078e0006 */
[----:B------:R0:W-:Y:S05]  /*0160*/  STG.E desc[UR4][R2.64], R11 ;  /* 0x0000000b02007986 */ /* 0x0001ea000c101904 */
[----:B------:R-:W2:Y:S01]  /*0170*/  LDG.E R5, desc[UR4][R4.64] ;  /* 0x0000000404057981 */ /* 0x000ea2000c1e1900 */
[----:B0-----:R-:W-:Y:S01]  /*0180*/  VIADD R11, R11, 0x1 ;  /* 0x000000010b0b7836 */ /* 0x001fe20000000000 */
[----:B--2---:R-:W-:-:S04]  /*0190*/  IADD3 R0, PT, PT, R5, R0, RZ ;  /* 0x0000000005007210 */ /* 0x004fc80007ffe0ff */
[----:B------:R-:W-:-:S13]  /*01a0*/  ISETP.GT.AND P0, PT, R0, R9, PT ;  /* 0x000000090000720c */ /* 0x000fda0003f04270 */
[----:B------:R-:W-:Y:S05]  /*01b0*/  @!P0 BRA `(.L_x_0) ;  /* 0xfffffffc00e48947 */ /* 0x000fea000383ffff */
[----:B------:R-:W-:Y:S05]  /*01c0*/  EXIT ;  /* 0x000000000000794d */ /* 0x000fea0003800000 */
.L_x_1:
[----:B------:R-:W-:-:S00]  /*01d0*/  BRA `(.L_x_1) ;  /* 0xfffffffc00fc7947 */ /* 0x000fc0000383ffff */
[----:B------:R-:W-:-:S00]  /*01e0*/  NOP ;  /* 0x0000000000007918 */ /* 0x000fc00000000000 */
        /* <DEDUP_REMOVED lines=9> */
.L_x_2:


//--------------------- .nv.shared.reserved.0     --------------------------
	.section	.nv.shared.reserved.0,"aw",@nobits
	.weak		__nv_reservedSMEM_offset_0_alias
	.size		__nv_reservedSMEM_offset_0_alias, 0, 64
	.other		__nv_reservedSMEM_offset_0_alias,@"STO_CUDA_RESERVED_SHARED STV_DEFAULT"
__nv_reservedSMEM_offset_0_alias:
	.zero		0
	.zero		64


//--------------------- .nv.constant0._Z10bucketSortPiS_i --------------------------
	.section	.nv.constant0._Z10bucketSortPiS_i,"a",@progbits
	.sectionflags	@""
	.align	4
.nv.constant0._Z10bucketSortPiS_i:
	.zero		916


//--------------------- SYMBOLS --------------------------

	.type		.nv.reservedSmem.offset0,@object
	.size		.nv.reservedSmem.offset0,0x4
